	.headerflags	@"EF_CUDA_TEXMODE_UNIFIED EF_CUDA_64BIT_ADDRESS EF_CUDA_ACCELERATORS EF_CUDA_SM90 EF_CUDA_VIRTUAL_SM(EF_CUDA_SM90)"
	.elftype	@"ET_EXEC"


//--------------------- .nv.info                  --------------------------
	.section	.nv.info,"",@"SHT_CUDA_INFO"
	.align	4


	//----- nvinfo : EIATTR_REGCOUNT
	.align		4
        /*0000*/ 	.byte	0x04, 0x2f
        /*0002*/ 	.short	(.L_3 - .L_2)
	.align		4
.L_2:
        /*0004*/ 	.word	index@(triton_poi_fused__native_batch_norm_legit_no_training_relu_14)
        /*0008*/ 	.word	0x00000020


	//----- nvinfo : EIATTR_MIN_STACK_SIZE
	.align		4
.L_3:
        /*000c*/ 	.byte	0x04, 0x12
        /*000e*/ 	.short	(.L_5 - .L_4)
	.align		4
.L_4:
        /*0010*/ 	.word	index@(triton_poi_fused__native_batch_norm_legit_no_training_relu_14)
        /*0014*/ 	.word	0x00000000


	//----- nvinfo : EIATTR_FRAME_SIZE
	.align		4
.L_5:
        /*0018*/ 	.byte	0x04, 0x11
        /*001a*/ 	.short	(.L_7 - .L_6)
	.align		4
.L_6:
        /*001c*/ 	.word	index@(triton_poi_fused__native_batch_norm_legit_no_training_relu_14)
        /*0020*/ 	.word	0x00000000


	//----- nvinfo : EIATTR_MIN_STACK_SIZE
	.align		4
.L_7:
        /*0024*/ 	.byte	0x04, 0x12
        /*0026*/ 	.short	(.L_9 - .L_8)
	.align		4
.L_8:
        /*0028*/ 	.word	index@(triton_poi_fused__native_batch_norm_legit_no_training_relu_14)
        /*002c*/ 	.word	0x00000000
.L_9:


//--------------------- .nv.info.triton_poi_fused__native_batch_norm_legit_no_training_relu_14 --------------------------
	.section	.nv.info.triton_poi_fused__native_batch_norm_legit_no_training_relu_14,"",@"SHT_CUDA_INFO"
	.sectionflags	@""
	.align	4


	//----- nvinfo : EIATTR_CUDA_API_VERSION
	.align		4
        /*0000*/ 	.byte	0x04, 0x37
        /*0002*/ 	.short	(.L_11 - .L_10)
.L_10:
        /*0004*/ 	.word	0x0000007c


	//----- nvinfo : EIATTR_KPARAM_INFO
	.align		4
.L_11:
        /*0008*/ 	.byte	0x04, 0x17
        /*000a*/ 	.short	(.L_13 - .L_12)
.L_12:
        /*000c*/ 	.word	0x00000000
        /*0010*/ 	.short	0x0006
        /*0012*/ 	.short	0x0030
        /*0014*/ 	.byte	0x00, 0xf0, 0x11, 0x00


	//----- nvinfo : EIATTR_KPARAM_INFO
	.align		4
.L_13:
        /*0018*/ 	.byte	0x04, 0x17
        /*001a*/ 	.short	(.L_15 - .L_14)
.L_14:
        /*001c*/ 	.word	0x00000000
        /*0020*/ 	.short	0x0005
        /*0022*/ 	.short	0x0028
        /*0024*/ 	.byte	0x00, 0xf4, 0x21, 0x00


	//----- nvinfo : EIATTR_KPARAM_INFO
	.align		4
.L_15:
        /*0028*/ 	.byte	0x04, 0x17
        /*002a*/ 	.short	(.L_17 - .L_16)
.L_16:
        /*002c*/ 	.word	0x00000000
        /*0030*/ 	.short	0x0004
        /*0032*/ 	.short	0x0020
        /*0034*/ 	.byte	0x00, 0xf4, 0x21, 0x00


	//----- nvinfo : EIATTR_KPARAM_INFO
	.align		4
.L_17:
        /*0038*/ 	.byte	0x04, 0x17
        /*003a*/ 	.short	(.L_19 - .L_18)
.L_18:
        /*003c*/ 	.word	0x00000000
        /*0040*/ 	.short	0x0003
        /*0042*/ 	.short	0x0018
        /*0044*/ 	.byte	0x00, 0xf4, 0x21, 0x00


	//----- nvinfo : EIATTR_KPARAM_INFO
	.align		4
.L_19:
        /*0048*/ 	.byte	0x04, 0x17
        /*004a*/ 	.short	(.L_21 - .L_20)
.L_20:
        /*004c*/ 	.word	0x00000000
        /*0050*/ 	.short	0x0002
        /*0052*/ 	.short	0x0010
        /*0054*/ 	.byte	0x00, 0xf4, 0x21, 0x00


	//----- nvinfo : EIATTR_KPARAM_INFO
	.align		4
.L_21:
        /*0058*/ 	.byte	0x04, 0x17
        /*005a*/ 	.short	(.L_23 - .L_22)
.L_22:
        /*005c*/ 	.word	0x00000000
        /*0060*/ 	.short	0x0001
        /*0062*/ 	.short	0x0008
        /*0064*/ 	.byte	0x00, 0xf4, 0x21, 0x00


	//----- nvinfo : EIATTR_KPARAM_INFO
	.align		4
.L_23:
        /*0068*/ 	.byte	0x04, 0x17
        /*006a*/ 	.short	(.L_25 - .L_24)
.L_24:
        /*006c*/ 	.word	0x00000000
        /*0070*/ 	.short	0x0000
        /*0072*/ 	.short	0x0000
        /*0074*/ 	.byte	0x00, 0xf4, 0x21, 0x00


	//----- nvinfo : EIATTR_SPARSE_MMA_MASK
	.align		4
.L_25:
        /*0078*/ 	.byte	0x03, 0x50
        /*007a*/ 	.short	0x0000


	//----- nvinfo : EIATTR_MAXREG_COUNT
	.align		4
        /*007c*/ 	.byte	0x03, 0x1b
        /*007e*/ 	.short	0x00ff


	//----- nvinfo : EIATTR_EXIT_INSTR_OFFSETS
	.align		4
        /*0080*/ 	.byte	0x04, 0x1c
        /*0082*/ 	.short	(.L_27 - .L_26)


	//   ....[0]....
.L_26:
        /*0084*/ 	.word	0x000006c0


	//----- nvinfo : EIATTR_REQNTID
	.align		4
.L_27:
        /*0088*/ 	.byte	0x04, 0x10
        /*008a*/ 	.short	(.L_29 - .L_28)
.L_28:
        /*008c*/ 	.word	0x00000080
        /*0090*/ 	.word	0x00000001
        /*0094*/ 	.word	0x00000001


	//----- nvinfo : EIATTR_CBANK_PARAM_SIZE
	.align		4
.L_29:
        /*0098*/ 	.byte	0x03, 0x19
        /*009a*/ 	.short	0x0034


	//----- nvinfo : EIATTR_PARAM_CBANK
	.align		4
        /*009c*/ 	.byte	0x04, 0x0a
        /*009e*/ 	.short	(.L_31 - .L_30)
	.align		4
.L_30:
        /*00a0*/ 	.word	index@(.nv.constant0.triton_poi_fused__native_batch_norm_legit_no_training_relu_14)
        /*00a4*/ 	.short	0x0210
        /*00a6*/ 	.short	0x0034


	//----- nvinfo : EIATTR_SW_WAR
	.align		4
.L_31:
        /*00a8*/ 	.byte	0x04, 0x36
        /*00aa*/ 	.short	(.L_33 - .L_32)
.L_32:
        /*00ac*/ 	.word	0x00000008
.L_33:


//--------------------- .nv.callgraph             --------------------------
	.section	.nv.callgraph,"",@"SHT_CUDA_CALLGRAPH"
	.align	4
	.sectionentsize	8
	.align		4
        /*0000*/ 	.word	0x00000000
	.align		4
        /*0004*/ 	.word	0xffffffff
	.align		4
        /*0008*/ 	.word	0x00000000
	.align		4
        /*000c*/ 	.word	0xfffffffe
	.align		4
        /*0010*/ 	.word	0x00000000
	.align		4
        /*0014*/ 	.word	0xfffffffd
	.align		4
        /*0018*/ 	.word	0x00000000
	.align		4
        /*001c*/ 	.word	0xfffffffc


//--------------------- .nv.constant4             --------------------------
	.section	.nv.constant4,"a",@progbits
	.align	8
	.align		8
.nv.constant4:
        /*0000*/ 	.dword	_$_str
	.align		8
        /*0008*/ 	.dword	_$_str_$_2


//--------------------- .text.triton_poi_fused__native_batch_norm_legit_no_training_relu_14 --------------------------
	.section	.text.triton_poi_fused__native_batch_norm_legit_no_training_relu_14,"ax",@progbits
	.align	128
        .global         triton_poi_fused__native_batch_norm_legit_no_training_relu_14
        .type           triton_poi_fused__native_batch_norm_legit_no_training_relu_14,@function
        .size           triton_poi_fused__native_batch_norm_legit_no_training_relu_14,(.L_x_1 - triton_poi_fused__native_batch_norm_legit_no_training_relu_14)
        .other          triton_poi_fused__native_batch_norm_legit_no_training_relu_14,@"STO_CUDA_ENTRY STV_DEFAULT"
triton_poi_fused__native_batch_norm_legit_no_training_relu_14:
.text.triton_poi_fused__native_batch_norm_legit_no_training_relu_14:
[----:B------:R-:W-:Y:S01]  /*0000*/  LDC R1, c[0x0][0x28] ;  /* 0x00000a00ff017b82 */ /* 0x000fe20000000800 */
[----:B------:R-:W1:Y:S01]  /*0010*/  S2R R0, SR_TID.X ;  /* 0x0000000000007919 */ /* 0x000e620000002100 */
[----:B------:R-:W-:-:S06]  /*0020*/  ULDC.64 UR4, c[0x0][0x208] ;  /* 0x0000820000047ab9 */ /* 0x000fcc0000000a00 */
[----:B------:R-:W2:Y:S01]  /*0030*/  LDC.64 R16, c[0x0][0x218] ;  /* 0x00008600ff107b82 */ /* 0x000ea20000000a00 */
[----:B------:R-:W3:Y:S07]  /*0040*/  S2R R3, SR_CTAID.X ;  /* 0x0000000000037919 */ /* 0x000eee0000002500 */
[----:B------:R-:W4:Y:S08]  /*0050*/  LDC.64 R14, c[0x0][0x210] ;  /* 0x00008400ff0e7b82 */ /* 0x000f300000000a00 */
[----:B------:R-:W5:Y:S01]  /*0060*/  LDC.64 R12, c[0x0][0x230] ;  /* 0x00008c00ff0c7b82 */ /* 0x000f620000000a00 */
[----:B-1----:R-:W-:-:S02]  /*0070*/  SHF.L.U32 R0, R0, 0x2, RZ ;  /* 0x0000000200007819 */ /* 0x002fc400000006ff */
[----:B---3--:R-:W-:Y:S02]  /*0080*/  SHF.R.S32.HI R5, RZ, 0x15, R3 ;  /* 0x00000015ff057819 */ /* 0x008fe40000011403 */
[----:B------:R-:W-:Y:S02]  /*0090*/  LOP3.LUT R0, R0, 0x1fc, RZ, 0xc0, !PT ;  /* 0x000001fc00007812 */ /* 0x000fe400078ec0ff */
[----:B------:R-:W-:Y:S02]  /*00a0*/  SGXT R5, R5, 0x1 ;  /* 0x000000010505781a */ /* 0x000fe40000000200 */
[----:B------:R-:W-:Y:S02]  /*00b0*/  LEA R18, R3, R0, 0xa ;  /* 0x0000000003127211 */ /* 0x000fe400078e50ff */
[----:B------:R-:W1:Y:S02]  /*00c0*/  LDC.64 R2, c[0x0][0x220] ;  /* 0x00008800ff027b82 */ /* 0x000e640000000a00 */
[----:B------:R-:W-:-:S04]  /*00d0*/  LEA.HI R5, R5, R18, RZ, 0x8 ;  /* 0x0000001205057211 */ /* 0x000fc800078f40ff */
[----:B------:R-:W-:Y:S02]  /*00e0*/  SHF.R.S32.HI R23, RZ, 0x8, R5 ;  /* 0x00000008ff177819 */ /* 0x000fe40000011405 */
[----:B------:R-:W-:Y:S02]  /*00f0*/  IADD3 R5, R5, 0x200, RZ ;  /* 0x0000020005057810 */ /* 0x000fe40007ffe0ff */
[----:B------:R-:W-:Y:S02]  /*0100*/  LEA.HI R0, R23, R23, RZ, 0x7 ;  /* 0x0000001717007211 */ /* 0x000fe400078f38ff */
[----:B------:R-:W-:Y:S02]  /*0110*/  SHF.R.S32.HI R5, RZ, 0x8, R5 ;  /* 0x00000008ff057819 */ /* 0x000fe40000011405 */
[----:B------:R-:W-:Y:S02]  /*0120*/  LOP3.LUT R0, R0, 0xffffff80, RZ, 0xc0, !PT ;  /* 0xffffff8000007812 */ /* 0x000fe400078ec0ff */
[----:B------:R-:W-:-:S02]  /*0130*/  LEA.HI R4, R5, R5, RZ, 0x7 ;  /* 0x0000000505047211 */ /* 0x000fc400078f38ff */
[----:B------:R-:W-:Y:S02]  /*0140*/  IADD3 R23, R23, -R0, RZ ;  /* 0x8000000017177210 */ /* 0x000fe40007ffe0ff */
[----:B------:R-:W-:-:S04]  /*0150*/  LOP3.LUT R4, R4, 0xffffff80, RZ, 0xc0, !PT ;  /* 0xffffff8004047812 */ /* 0x000fc800078ec0ff */
[----:B------:R-:W-:Y:S01]  /*0160*/  IADD3 R19, R5, -R4, RZ ;  /* 0x8000000405137210 */ /* 0x000fe20007ffe0ff */
[----:B-1----:R-:W-:-:S04]  /*0170*/  IMAD.WIDE R8, R23, 0x4, R2 ;  /* 0x0000000417087825 */ /* 0x002fc800078e0202 */
[----:B------:R-:W-:Y:S01]  /*0180*/  IMAD.WIDE R10, R19, 0x4, R2 ;  /* 0x00000004130a7825 */ /* 0x000fe200078e0202 */
[----:B------:R-:W3:Y:S01]  /*0190*/  LDG.E.EL R20, desc[UR4][R8.64] ;  /* 0x0000000408147981 */ /* 0x000ee2000c2e1900 */
[----:B------:R-:W1:Y:S03]  /*01a0*/  LDC.64 R2, c[0x0][0x228] ;  /* 0x00008a00ff027b82 */ /* 0x000e660000000a00 */
[----:B------:R-:W3:Y:S01]  /*01b0*/  LDG.E.EL R21, desc[UR4][R10.64] ;  /* 0x000000040a157981 */ /* 0x000ee2000c2e1900 */
[----:B--2---:R-:W-:-:S04]  /*01c0*/  IMAD.WIDE R26, R23, 0x4, R16 ;  /* 0x00000004171a7825 */ /* 0x004fc800078e0210 */
[----:B----4-:R-:W-:Y:S01]  /*01d0*/  IMAD.WIDE R14, R18, 0x4, R14 ;  /* 0x00000004120e7825 */ /* 0x010fe200078e020e */
[----:B------:R-:W2:Y:S04]  /*01e0*/  LDG.E.EL R0, desc[UR4][R26.64] ;  /* 0x000000041a007981 */ /* 0x000ea8000c2e1900 */
[----:B------:R-:W2:Y:S01]  /*01f0*/  LDG.E.128 R4, desc[UR4][R14.64] ;  /* 0x000000040e047981 */ /* 0x000ea2000c1e1d00 */
[----:B------:R-:W-:-:S03]  /*0200*/  IMAD.WIDE R16, R19, 0x4, R16 ;  /* 0x0000000413107825 */ /* 0x000fc600078e0210 */
[----:B------:R-:W4:Y:S04]  /*0210*/  LDG.E.128 R8, desc[UR4][R14.64+0x800] ;  /* 0x000800040e087981 */ /* 0x000f28000c1e1d00 */
[----:B------:R-:W4:Y:S01]  /*0220*/  LDG.E.EL R16, desc[UR4][R16.64] ;  /* 0x0000000410107981 */ /* 0x000f22000c2e1900 */
[----:B01----:R-:W-:-:S04]  /*0230*/  IMAD.WIDE R24, R23, 0x4, R2 ;  /* 0x0000000417187825 */ /* 0x003fc800078e0202 */
[----:B-----5:R-:W-:Y:S02]  /*0240*/  IMAD.WIDE R22, R23, 0x4, R12 ;  /* 0x0000000417167825 */ /* 0x020fe400078e020c */
[----:B------:R-:W5:Y:S04]  /*0250*/  LDG.E.EL R24, desc[UR4][R24.64] ;  /* 0x0000000418187981 */ /* 0x000f68000c2e1900 */
[----:B------:R-:W5:Y:S01]  /*0260*/  LDG.E.EL R23, desc[UR4][R22.64] ;  /* 0x0000000416177981 */ /* 0x000f62000c2e1900 */
[----:B------:R-:W-:-:S04]  /*0270*/  IMAD.WIDE R2, R19, 0x4, R2 ;  /* 0x0000000413027825 */ /* 0x000fc800078e0202 */
[----:B------:R-:W-:Y:S02]  /*0280*/  IMAD.WIDE R28, R19, 0x4, R12 ;  /* 0x00000004131c7825 */ /* 0x000fe400078e020c */
[----:B------:R0:W4:Y:S04]  /*0290*/  LDG.E.EL R12, desc[UR4][R2.64] ;  /* 0x00000004020c7981 */ /* 0x000128000c2e1900 */
[----:B------:R-:W4:Y:S01]  /*02a0*/  LDG.E.EL R13, desc[UR4][R28.64] ;  /* 0x000000041c0d7981 */ /* 0x000f22000c2e1900 */
[----:B0-----:R-:W-:Y:S01]  /*02b0*/  HFMA2.MMA R3, -RZ, RZ, 1.625, 0 ;  /* 0x3e800000ff037435 */ /* 0x001fe200000001ff */
[----:B---3--:R-:W-:-:S04]  /*02c0*/  FADD R20, R20, 9.9999997473787516356e-06 ;  /* 0x3727c5ac14147421 */ /* 0x008fc80000000000 */
[----:B------:R-:W0:Y:S01]  /*02d0*/  MUFU.SQRT R19, R20 ;  /* 0x0000001400137308 */ /* 0x000e220000002000 */
[----:B------:R-:W-:-:S07]  /*02e0*/  FADD R21, R21, 9.9999997473787516356e-06 ;  /* 0x3727c5ac15157421 */ /* 0x000fce0000000000 */
[----:B------:R-:W1:Y:S01]  /*02f0*/  MUFU.SQRT R25, R21 ;  /* 0x0000001500197308 */ /* 0x000e620000002000 */
[C---:B0-----:R-:W-:Y:S02]  /*0300*/  FSETP.GT.AND P0, PT, R19.reuse, 8.50705917302346158658e+37, PT ;  /* 0x7e8000001300780b */ /* 0x041fe40003f04000 */
[----:B------:R-:W-:Y:S02]  /*0310*/  FSETP.GEU.AND P2, PT, R19, 1.175494350822287508e-38, PT ;  /* 0x008000001300780b */ /* 0x000fe40003f4e000 */
[C---:B-1----:R-:W-:Y:S02]  /*0320*/  FSETP.GT.AND P1, PT, R25.reuse, 8.50705917302346158658e+37, PT ;  /* 0x7e8000001900780b */ /* 0x042fe40003f24000 */
[----:B------:R-:W-:-:S07]  /*0330*/  FSETP.GEU.AND P3, PT, R25, 1.175494350822287508e-38, PT ;  /* 0x008000001900780b */ /* 0x000fce0003f6e000 */
[----:B------:R-:W-:-:S04]  /*0340*/  @P0 FMUL R19, R19, 0.25 ;  /* 0x3e80000013130820 */ /* 0x000fc80000400000 */
[----:B------:R-:W-:Y:S01]  /*0350*/  @!P2 FMUL R19, R19, 16777216 ;  /* 0x4b8000001313a820 */ /* 0x000fe20000400000 */
[----:B------:R-:W-:-:S05]  /*0360*/  @P1 FMUL R25, R25, 0.25 ;  /* 0x3e80000019191820 */ /* 0x000fca0000400000 */
[----:B------:R-:W0:Y:S01]  /*0370*/  MUFU.RCP R19, R19 ;  /* 0x0000001300137308 */ /* 0x000e220000001000 */
[----:B------:R-:W-:Y:S01]  /*0380*/  @!P3 FMUL R25, R25, 16777216 ;  /* 0x4b8000001919b820 */ /* 0x000fe20000400000 */
[----:B------:R-:W-:-:S06]  /*0390*/  FSEL R2, R3, 1, P0 ;  /* 0x3f80000003027808 */ /* 0x000fcc0000000000 */
[----:B------:R-:W1:Y:S01]  /*03a0*/  MUFU.RCP R14, R25 ;  /* 0x00000019000e7308 */ /* 0x000e620000001000 */
[----:B------:R-:W-:Y:S01]  /*03b0*/  FSEL R3, R3, 1, P1 ;  /* 0x3f80000003037808 */ /* 0x000fe20000800000 */
[----:B------:R-:W-:Y:S01]  /*03c0*/  @!P2 FMUL R2, R2, 16777216 ;  /* 0x4b8000000202a820 */ /* 0x000fe20000400000 */
[----:B--2---:R-:W-:-:S03]  /*03d0*/  FADD R4, R4, -R0 ;  /* 0x8000000004047221 */ /* 0x004fc60000000000 */
[----:B------:R-:W-:Y:S01]  /*03e0*/  @!P3 FMUL R3, R3, 16777216 ;  /* 0x4b8000000303b820 */ /* 0x000fe20000400000 */
[----:B0-----:R-:W-:Y:S01]  /*03f0*/  FMUL R15, R19, R2 ;  /* 0x00000002130f7220 */ /* 0x001fe20000400000 */
[--C-:B------:R-:W-:Y:S01]  /*0400*/  FADD R20, R5, -R0.reuse ;  /* 0x8000000005147221 */ /* 0x100fe20000000000 */
[--C-:B------:R-:W-:Y:S01]  /*0410*/  FADD R6, R6, -R0.reuse ;  /* 0x8000000006067221 */ /* 0x100fe20000000000 */
[----:B------:R-:W-:Y:S01]  /*0420*/  FADD R0, R7, -R0 ;  /* 0x8000000007007221 */ /* 0x000fe20000000000 */
[C---:B------:R-:W-:Y:S01]  /*0430*/  FMUL R5, R15.reuse, R4 ;  /* 0x000000040f057220 */ /* 0x040fe20000400000 */
[C---:B------:R-:W-:Y:S01]  /*0440*/  FMUL R4, R15.reuse, R20 ;  /* 0x000000140f047220 */ /* 0x040fe20000400000 */
[----:B-1----:R-:W-:Y:S02]  /*0450*/  FMUL R14, R14, R3 ;  /* 0x000000030e0e7220 */ /* 0x002fe40000400000 */
[----:B------:R-:W0:Y:S01]  /*0460*/  LDC.64 R2, c[0x0][0x238] ;  /* 0x00008e00ff027b82 */ /* 0x000e220000000a00 */
[C---:B------:R-:W-:Y:S01]  /*0470*/  FMUL R20, R15.reuse, R6 ;  /* 0x000000060f147220 */ /* 0x040fe20000400000 */
[----:B------:R-:W-:Y:S01]  /*0480*/  FMUL R6, R15, R0 ;  /* 0x000000000f067220 */ /* 0x000fe20000400000 */
[--C-:B----4-:R-:W-:Y:S01]  /*0490*/  FADD R7, R8, -R16.reuse ;  /* 0x8000001008077221 */ /* 0x110fe20000000000 */
[--C-:B------:R-:W-:Y:S01]  /*04a0*/  FADD R9, R9, -R16.reuse ;  /* 0x8000001009097221 */ /* 0x100fe20000000000 */
[--C-:B------:R-:W-:Y:S01]  /*04b0*/  FADD R15, R10, -R16.reuse ;  /* 0x800000100a0f7221 */ /* 0x100fe20000000000 */
[C-C-:B-----5:R-:W-:Y:S01]  /*04c0*/  FFMA R0, R24.reuse, R5, R23.reuse ;  /* 0x0000000518007223 */ /* 0x160fe20000000017 */
[----:B------:R-:W-:Y:S01]  /*04d0*/  FADD R11, R11, -R16 ;  /* 0x800000100b0b7221 */ /* 0x000fe20000000000 */
[C-C-:B------:R-:W-:Y:S01]  /*04e0*/  FFMA R4, R24.reuse, R4, R23.reuse ;  /* 0x0000000418047223 */ /* 0x140fe20000000017 */
[C-C-:B------:R-:W-:Y:S01]  /*04f0*/  FFMA R5, R24.reuse, R20, R23.reuse ;  /* 0x0000001418057223 */ /* 0x140fe20000000017 */
[----:B------:R-:W-:Y:S01]  /*0500*/  FFMA R23, R24, R6, R23 ;  /* 0x0000000618177223 */ /* 0x000fe20000000017 */
[C---:B------:R-:W-:Y:S01]  /*0510*/  FMUL R7, R14.reuse, R7 ;  /* 0x000000070e077220 */ /* 0x040fe20000400000 */
[C---:B------:R-:W-:Y:S01]  /*0520*/  FMUL R8, R14.reuse, R9 ;  /* 0x000000090e087220 */ /* 0x040fe20000400000 */
[C---:B------:R-:W-:Y:S01]  /*0530*/  FMUL R6, R14.reuse, R15 ;  /* 0x0000000f0e067220 */ /* 0x040fe20000400000 */
[----:B------:R-:W-:Y:S01]  /*0540*/  FMUL R14, R14, R11 ;  /* 0x0000000b0e0e7220 */ /* 0x000fe20000400000 */
[C-C-:B------:R-:W-:Y:S01]  /*0550*/  FFMA R9, R12.reuse, R7, R13.reuse ;  /* 0x000000070c097223 */ /* 0x140fe2000000000d */
[C-C-:B------:R-:W-:Y:S01]  /*0560*/  FFMA R8, R12.reuse, R8, R13.reuse ;  /* 0x000000080c087223 */ /* 0x140fe2000000000d */
[C-C-:B------:R-:W-:Y:S01]  /*0570*/  FFMA R10, R12.reuse, R6, R13.reuse ;  /* 0x000000060c0a7223 */ /* 0x140fe2000000000d */
[----:B------:R-:W-:Y:S01]  /*0580*/  FFMA R14, R12, R14, R13 ;  /* 0x0000000e0c0e7223 */ /* 0x000fe2000000000d */
[----:B------:R-:W-:-:S02]  /*0590*/  FSETP.GEU.AND P6, PT, R23, RZ, PT ;  /* 0x000000ff1700720b */ /* 0x000fc40003fce000 */
[----:B------:R-:W-:Y:S02]  /*05a0*/  FSETP.GEU.AND P0, PT, R5, RZ, PT ;  /* 0x000000ff0500720b */ /* 0x000fe40003f0e000 */
[----:B------:R-:W-:Y:S02]  /*05b0*/  FSETP.GEU.AND P1, PT, R4, RZ, PT ;  /* 0x000000ff0400720b */ /* 0x000fe40003f2e000 */
[----:B------:R-:W-:Y:S02]  /*05c0*/  FSETP.GEU.AND P3, PT, R14, RZ, PT ;  /* 0x000000ff0e00720b */ /* 0x000fe40003f6e000 */
[----:B------:R-:W-:Y:S02]  /*05d0*/  SEL R7, R23, RZ, P6 ;  /* 0x000000ff17077207 */ /* 0x000fe40003000000 */
[----:B------:R-:W-:Y:S02]  /*05e0*/  FSETP.GEU.AND P2, PT, R0, RZ, PT ;  /* 0x000000ff0000720b */ /* 0x000fe40003f4e000 */
[----:B------:R-:W-:-:S02]  /*05f0*/  FSETP.GEU.AND P4, PT, R10, RZ, PT ;  /* 0x000000ff0a00720b */ /* 0x000fc40003f8e000 */
[----:B------:R-:W-:Y:S02]  /*0600*/  FSETP.GEU.AND P5, PT, R9, RZ, PT ;  /* 0x000000ff0900720b */ /* 0x000fe40003fae000 */
[----:B------:R-:W-:Y:S02]  /*0610*/  FSETP.GEU.AND P6, PT, R8, RZ, PT ;  /* 0x000000ff0800720b */ /* 0x000fe40003fce000 */
[----:B------:R-:W-:Y:S01]  /*0620*/  SEL R6, R5, RZ, P0 ;  /* 0x000000ff05067207 */ /* 0x000fe20000000000 */
[----:B0-----:R-:W-:Y:S01]  /*0630*/  IMAD.WIDE R2, R18, 0x4, R2 ;  /* 0x0000000412027825 */ /* 0x001fe200078e0202 */
[----:B------:R-:W-:Y:S02]  /*0640*/  SEL R5, R4, RZ, P1 ;  /* 0x000000ff04057207 */ /* 0x000fe40000800000 */
[----:B------:R-:W-:Y:S02]  /*0650*/  SEL R15, R14, RZ, P3 ;  /* 0x000000ff0e0f7207 */ /* 0x000fe40001800000 */
[----:B------:R-:W-:-:S02]  /*0660*/  SEL R4, R0, RZ, P2 ;  /* 0x000000ff00047207 */ /* 0x000fc40001000000 */
[----:B------:R-:W-:Y:S02]  /*0670*/  SEL R14, R10, RZ, P4 ;  /* 0x000000ff0a0e7207 */ /* 0x000fe40002000000 */
[----:B------:R-:W-:Y:S02]  /*0680*/  SEL R12, R9, RZ, P5 ;  /* 0x000000ff090c7207 */ /* 0x000fe40002800000 */
[----:B------:R-:W-:Y:S01]  /*0690*/  SEL R13, R8, RZ, P6 ;  /* 0x000000ff080d7207 */ /* 0x000fe20003000000 */
[----:B------:R-:W-:Y:S04]  /*06a0*/  STG.E.128 desc[UR4][R2.64], R4 ;  /* 0x0000000402007986 */ /* 0x000fe8000c101d04 */
[----:B------:R-:W-:Y:S01]  /*06b0*/  STG.E.128 desc[UR4][R2.64+0x800], R12 ;  /* 0x0008000c02007986 */ /* 0x000fe2000c101d04 */
[----:B------:R-:W-:Y:S05]  /*06c0*/  EXIT ;  /* 0x000000000000794d */ /* 0x000fea0003800000 */
.L_x_0:
[----:B------:R-:W-:-:S00]  /*06d0*/  BRA `(.L_x_0) ;  /* 0xfffffffc00fc7947 */ /* 0x000fc0000383ffff */
[----:B------:R-:W-:-:S00]  /*06e0*/  NOP ;  /* 0x0000000000007918 */ /* 0x000fc00000000000 */
        /* <DEDUP_REMOVED lines=9> */
.L_x_1:


//--------------------- .nv.global.init           --------------------------
	.section	.nv.global.init,"aw",@progbits
.nv.global.init:
	.type		_$_str,@object
	.size		_$_str,(_$_str_$_2 - _$_str)
_$_str:
        /*0000*/ 	.byte	0x5f, 0x5f, 0x43, 0x55, 0x44, 0x41, 0x5f, 0x46, 0x54, 0x5a, 0x00
	.type		_$_str_$_2,@object
	.size		_$_str_$_2,(.L_1 - _$_str_$_2)
_$_str_$_2:
        /*000b*/ 	.byte	0x5f, 0x5f, 0x43, 0x55, 0x44, 0x41, 0x5f, 0x50, 0x52, 0x45, 0x43, 0x5f, 0x53, 0x51, 0x52, 0x54
        /*001b*/ 	.byte	0x00
.L_1:


//--------------------- .nv.constant0.triton_poi_fused__native_batch_norm_legit_no_training_relu_14 --------------------------
	.section	.nv.constant0.triton_poi_fused__native_batch_norm_legit_no_training_relu_14,"a",@progbits
	.sectionflags	@""
	.align	4
.nv.constant0.triton_poi_fused__native_batch_norm_legit_no_training_relu_14:
	.zero		580
